	.headerflags	@"EF_CUDA_TEXMODE_UNIFIED EF_CUDA_64BIT_ADDRESS EF_CUDA_ACCELERATORS EF_CUDA_SM90 EF_CUDA_VIRTUAL_SM(EF_CUDA_SM90)"
	.elftype	@"ET_EXEC"


//--------------------- .nv.info                  --------------------------
	.section	.nv.info,"",@"SHT_CUDA_INFO"
	.align	4


	//----- nvinfo : EIATTR_REGCOUNT
	.align		4
        /*0000*/ 	.byte	0x04, 0x2f
        /*0002*/ 	.short	(.L_1 - .L_0)
	.align		4
.L_0:
        /*0004*/ 	.word	index@(triton_poi_fused_avg_pool2d_0)
        /*0008*/ 	.word	0x0000001e


	//----- nvinfo : EIATTR_MIN_STACK_SIZE
	.align		4
.L_1:
        /*000c*/ 	.byte	0x04, 0x12
        /*000e*/ 	.short	(.L_3 - .L_2)
	.align		4
.L_2:
        /*0010*/ 	.word	index@(triton_poi_fused_avg_pool2d_0)
        /*0014*/ 	.word	0x00000000


	//----- nvinfo : EIATTR_FRAME_SIZE
	.align		4
.L_3:
        /*0018*/ 	.byte	0x04, 0x11
        /*001a*/ 	.short	(.L_5 - .L_4)
	.align		4
.L_4:
        /*001c*/ 	.word	index@(triton_poi_fused_avg_pool2d_0)
        /*0020*/ 	.word	0x00000000


	//----- nvinfo : EIATTR_MIN_STACK_SIZE
	.align		4
.L_5:
        /*0024*/ 	.byte	0x04, 0x12
        /*0026*/ 	.short	(.L_7 - .L_6)
	.align		4
.L_6:
        /*0028*/ 	.word	index@(triton_poi_fused_avg_pool2d_0)
        /*002c*/ 	.word	0x00000000
.L_7:


//--------------------- .nv.info.triton_poi_fused_avg_pool2d_0 --------------------------
	.section	.nv.info.triton_poi_fused_avg_pool2d_0,"",@"SHT_CUDA_INFO"
	.sectionflags	@""
	.align	4


	//----- nvinfo : EIATTR_CUDA_API_VERSION
	.align		4
        /*0000*/ 	.byte	0x04, 0x37
        /*0002*/ 	.short	(.L_9 - .L_8)
.L_8:
        /*0004*/ 	.word	0x0000007c


	//----- nvinfo : EIATTR_KPARAM_INFO
	.align		4
.L_9:
        /*0008*/ 	.byte	0x04, 0x17
        /*000a*/ 	.short	(.L_11 - .L_10)
.L_10:
        /*000c*/ 	.word	0x00000000
        /*0010*/ 	.short	0x0002
        /*0012*/ 	.short	0x0010
        /*0014*/ 	.byte	0x00, 0xf0, 0x11, 0x00


	//----- nvinfo : EIATTR_KPARAM_INFO
	.align		4
.L_11:
        /*0018*/ 	.byte	0x04, 0x17
        /*001a*/ 	.short	(.L_13 - .L_12)
.L_12:
        /*001c*/ 	.word	0x00000000
        /*0020*/ 	.short	0x0001
        /*0022*/ 	.short	0x0008
        /*0024*/ 	.byte	0x00, 0xf4, 0x21, 0x00


	//----- nvinfo : EIATTR_KPARAM_INFO
	.align		4
.L_13:
        /*0028*/ 	.byte	0x04, 0x17
        /*002a*/ 	.short	(.L_15 - .L_14)
.L_14:
        /*002c*/ 	.word	0x00000000
        /*0030*/ 	.short	0x0000
        /*0032*/ 	.short	0x0000
        /*0034*/ 	.byte	0x00, 0xf4, 0x21, 0x00


	//----- nvinfo : EIATTR_SPARSE_MMA_MASK
	.align		4
.L_15:
        /*0038*/ 	.byte	0x03, 0x50
        /*003a*/ 	.short	0x0000


	//----- nvinfo : EIATTR_MAXREG_COUNT
	.align		4
        /*003c*/ 	.byte	0x03, 0x1b
        /*003e*/ 	.short	0x00ff


	//----- nvinfo : EIATTR_EXIT_INSTR_OFFSETS
	.align		4
        /*0040*/ 	.byte	0x04, 0x1c
        /*0042*/ 	.short	(.L_17 - .L_16)


	//   ....[0]....
.L_16:
        /*0044*/ 	.word	0x000004d0


	//----- nvinfo : EIATTR_REQNTID
	.align		4
.L_17:
        /*0048*/ 	.byte	0x04, 0x10
        /*004a*/ 	.short	(.L_19 - .L_18)
.L_18:
        /*004c*/ 	.word	0x00000080
        /*0050*/ 	.word	0x00000001
        /*0054*/ 	.word	0x00000001


	//----- nvinfo : EIATTR_CBANK_PARAM_SIZE
	.align		4
.L_19:
        /*0058*/ 	.byte	0x03, 0x19
        /*005a*/ 	.short	0x0014


	//----- nvinfo : EIATTR_PARAM_CBANK
	.align		4
        /*005c*/ 	.byte	0x04, 0x0a
        /*005e*/ 	.short	(.L_21 - .L_20)
	.align		4
.L_20:
        /*0060*/ 	.word	index@(.nv.constant0.triton_poi_fused_avg_pool2d_0)
        /*0064*/ 	.short	0x0210
        /*0066*/ 	.short	0x0014


	//----- nvinfo : EIATTR_SW_WAR
	.align		4
.L_21:
        /*0068*/ 	.byte	0x04, 0x36
        /*006a*/ 	.short	(.L_23 - .L_22)
.L_22:
        /*006c*/ 	.word	0x00000008
.L_23:


//--------------------- .nv.callgraph             --------------------------
	.section	.nv.callgraph,"",@"SHT_CUDA_CALLGRAPH"
	.align	4
	.sectionentsize	8
	.align		4
        /*0000*/ 	.word	0x00000000
	.align		4
        /*0004*/ 	.word	0xffffffff
	.align		4
        /*0008*/ 	.word	0x00000000
	.align		4
        /*000c*/ 	.word	0xfffffffe
	.align		4
        /*0010*/ 	.word	0x00000000
	.align		4
        /*0014*/ 	.word	0xfffffffd
	.align		4
        /*0018*/ 	.word	0x00000000
	.align		4
        /*001c*/ 	.word	0xfffffffc


//--------------------- .text.triton_poi_fused_avg_pool2d_0 --------------------------
	.section	.text.triton_poi_fused_avg_pool2d_0,"ax",@progbits
	.align	128
        .global         triton_poi_fused_avg_pool2d_0
        .type           triton_poi_fused_avg_pool2d_0,@function
        .size           triton_poi_fused_avg_pool2d_0,(.L_x_1 - triton_poi_fused_avg_pool2d_0)
        .other          triton_poi_fused_avg_pool2d_0,@"STO_CUDA_ENTRY STV_DEFAULT"
triton_poi_fused_avg_pool2d_0:
.text.triton_poi_fused_avg_pool2d_0:
[----:B------:R-:W-:Y:S01]  /*0000*/  LDC R1, c[0x0][0x28] ;  /* 0x00000a00ff017b82 */ /* 0x000fe20000000800 */
[----:B------:R-:W1:Y:S07]  /*0010*/  S2R R0, SR_TID.X ;  /* 0x0000000000007919 */ /* 0x000e6e0000002100 */
[----:B------:R-:W2:Y:S01]  /*0020*/  LDC.64 R2, c[0x0][0x210] ;  /* 0x00008400ff027b82 */ /* 0x000ea20000000a00 */
[----:B------:R-:W-:Y:S01]  /*0030*/  ULDC.64 UR4, c[0x0][0x208] ;  /* 0x0000820000047ab9 */ /* 0x000fe20000000a00 */
[----:B------:R-:W3:Y:S01]  /*0040*/  S2R R5, SR_CTAID.X ;  /* 0x0000000000057919 */ /* 0x000ee20000002500 */
[----:B-1----:R-:W-:-:S04]  /*0050*/  SHF.L.U32 R0, R0, 0x1, RZ ;  /* 0x0000000100007819 */ /* 0x002fc800000006ff */
[----:B------:R-:W-:-:S04]  /*0060*/  LOP3.LUT R0, R0, 0xfe, RZ, 0xc0, !PT ;  /* 0x000000fe00007812 */ /* 0x000fc800078ec0ff */
[----:B---3--:R-:W-:-:S04]  /*0070*/  LEA R4, R5, R0, 0x8 ;  /* 0x0000000005047211 */ /* 0x008fc800078e40ff */
[----:B------:R-:W-:-:S05]  /*0080*/  SHF.L.U32 R5, R4, 0x4, RZ ;  /* 0x0000000404057819 */ /* 0x000fca00000006ff */
[----:B--2---:R-:W-:-:S05]  /*0090*/  IMAD.WIDE R2, R5, 0x4, R2 ;  /* 0x0000000405027825 */ /* 0x004fca00078e0202 */
[----:B------:R-:W2:Y:S04]  /*00a0*/  LDG.E.EL R5, desc[UR4][R2.64] ;  /* 0x0000000402057981 */ /* 0x000ea8000c2e1900 */
[----:B------:R-:W2:Y:S04]  /*00b0*/  LDG.E.EL R24, desc[UR4][R2.64+0x4] ;  /* 0x0000040402187981 */ /* 0x000ea8000c2e1900 */
[----:B------:R-:W3:Y:S04]  /*00c0*/  LDG.E.EL R6, desc[UR4][R2.64+0x40] ;  /* 0x0000400402067981 */ /* 0x000ee8000c2e1900 */
[----:B------:R-:W3:Y:S04]  /*00d0*/  LDG.E.EL R19, desc[UR4][R2.64+0x44] ;  /* 0x0000440402137981 */ /* 0x000ee8000c2e1900 */
[----:B------:R-:W4:Y:S04]  /*00e0*/  LDG.E.EL R25, desc[UR4][R2.64+0x8] ;  /* 0x0000080402197981 */ /* 0x000f28000c2e1900 */
[----:B------:R-:W5:Y:S04]  /*00f0*/  LDG.E.EL R18, desc[UR4][R2.64+0x48] ;  /* 0x0000480402127981 */ /* 0x000f68000c2e1900 */
        /* <DEDUP_REMOVED lines=15> */
[----:B------:R-:W5:Y:S01]  /*01f0*/  LDG.E.EL R7, desc[UR4][R2.64+0x68] ;  /* 0x0000680402077981 */ /* 0x000f62000c2e1900 */
[----:B--2---:R-:W-:-:S03]  /*0200*/  FADD R24, R5, R24 ;  /* 0x0000001805187221 */ /* 0x004fc60000000000 */
[----:B------:R-:W2:Y:S01]  /*0210*/  LDG.E.EL R5, desc[UR4][R2.64+0x6c] ;  /* 0x00006c0402057981 */ /* 0x000ea2000c2e1900 */
[----:B---3--:R-:W-:-:S03]  /*0220*/  FADD R19, R6, R19 ;  /* 0x0000001306137221 */ /* 0x008fc60000000000 */
[----:B------:R-:W3:Y:S01]  /*0230*/  LDG.E.EL R6, desc[UR4][R2.64+0x2c] ;  /* 0x00002c0402067981 */ /* 0x000ee2000c2e1900 */
[----:B----4-:R-:W-:Y:S01]  /*0240*/  FADD R24, R25, R24 ;  /* 0x0000001819187221 */ /* 0x010fe20000000000 */
[----:B-----5:R-:W-:Y:S02]  /*0250*/  FADD R25, R18, R19 ;  /* 0x0000001312197221 */ /* 0x020fe40000000000 */
[----:B------:R-:W4:Y:S01]  /*0260*/  LDG.E.EL R19, desc[UR4][R2.64+0x30] ;  /* 0x0000300402137981 */ /* 0x000f22000c2e1900 */
[----:B------:R-:W-:-:S03]  /*0270*/  FADD R27, R23, R24 ;  /* 0x00000018171b7221 */ /* 0x000fc60000000000 */
[----:B------:R-:W5:Y:S01]  /*0280*/  LDG.E.EL R18, desc[UR4][R2.64+0x70] ;  /* 0x0000700402127981 */ /* 0x000f62000c2e1900 */
[----:B------:R-:W-:-:S03]  /*0290*/  FADD R24, R22, R25 ;  /* 0x0000001916187221 */ /* 0x000fc60000000000 */
[----:B------:R-:W5:Y:S01]  /*02a0*/  LDG.E.EL R22, desc[UR4][R2.64+0x34] ;  /* 0x0000340402167981 */ /* 0x000f62000c2e1900 */
[----:B------:R-:W-:-:S03]  /*02b0*/  FADD R26, R20, R27 ;  /* 0x0000001b141a7221 */ /* 0x000fc60000000000 */
[----:B------:R-:W5:Y:S01]  /*02c0*/  LDG.E.EL R23, desc[UR4][R2.64+0x74] ;  /* 0x0000740402177981 */ /* 0x000f62000c2e1900 */
[----:B------:R-:W-:-:S03]  /*02d0*/  FADD R27, R21, R24 ;  /* 0x00000018151b7221 */ /* 0x000fc60000000000 */
[----:B------:R-:W5:Y:S04]  /*02e0*/  LDG.E.EL R24, desc[UR4][R2.64+0x38] ;  /* 0x0000380402187981 */ /* 0x000f68000c2e1900 */
[----:B------:R-:W5:Y:S04]  /*02f0*/  LDG.E.EL R21, desc[UR4][R2.64+0x78] ;  /* 0x0000780402157981 */ /* 0x000f68000c2e1900 */
[----:B------:R-:W5:Y:S04]  /*0300*/  LDG.E.EL R20, desc[UR4][R2.64+0x3c] ;  /* 0x00003c0402147981 */ /* 0x000f68000c2e1900 */
[----:B------:R1:W5:Y:S01]  /*0310*/  LDG.E.EL R25, desc[UR4][R2.64+0x7c] ;  /* 0x00007c0402197981 */ /* 0x000362000c2e1900 */
[----:B------:R-:W-:Y:S01]  /*0320*/  FADD R26, R17, R26 ;  /* 0x0000001a111a7221 */ /* 0x000fe20000000000 */
[----:B------:R-:W-:-:S03]  /*0330*/  FADD R27, R16, R27 ;  /* 0x0000001b101b7221 */ /* 0x000fc60000000000 */
[----:B------:R-:W-:Y:S01]  /*0340*/  FADD R26, R15, R26 ;  /* 0x0000001a0f1a7221 */ /* 0x000fe20000000000 */
[----:B------:R-:W-:-:S03]  /*0350*/  FADD R27, R14, R27 ;  /* 0x0000001b0e1b7221 */ /* 0x000fc60000000000 */
[----:B------:R-:W-:Y:S01]  /*0360*/  FADD R26, R13, R26 ;  /* 0x0000001a0d1a7221 */ /* 0x000fe20000000000 */
[----:B------:R-:W-:Y:S01]  /*0370*/  FADD R27, R12, R27 ;  /* 0x0000001b0c1b7221 */ /* 0x000fe20000000000 */
[----:B-1----:R-:W1:Y:S02]  /*0380*/  LDC.64 R2, c[0x0][0x218] ;  /* 0x00008600ff027b82 */ /* 0x002e640000000a00 */
[----:B------:R-:W-:Y:S01]  /*0390*/  FADD R26, R11, R26 ;  /* 0x0000001a0b1a7221 */ /* 0x000fe20000000000 */
[----:B------:R-:W-:-:S03]  /*03a0*/  FADD R27, R10, R27 ;  /* 0x0000001b0a1b7221 */ /* 0x000fc60000000000 */
[----:B------:R-:W-:Y:S01]  /*03b0*/  FADD R9, R9, R26 ;  /* 0x0000001a09097221 */ /* 0x000fe20000000000 */
[----:B------:R-:W-:-:S03]  /*03c0*/  FADD R8, R8, R27 ;  /* 0x0000001b08087221 */ /* 0x000fc60000000000 */
[----:B------:R-:W-:Y:S01]  /*03d0*/  FADD R9, R0, R9 ;  /* 0x0000000900097221 */ /* 0x000fe20000000000 */
[----:B------:R-:W-:Y:S01]  /*03e0*/  FADD R8, R7, R8 ;  /* 0x0000000807087221 */ /* 0x000fe20000000000 */
[----:B-1----:R-:W-:-:S04]  /*03f0*/  IMAD.WIDE R2, R4, 0x4, R2 ;  /* 0x0000000404027825 */ /* 0x002fc800078e0202 */
[----:B--2---:R-:W-:Y:S01]  /*0400*/  FADD R5, R5, R8 ;  /* 0x0000000805057221 */ /* 0x004fe20000000000 */
[----:B---3--:R-:W-:-:S04]  /*0410*/  FADD R6, R6, R9 ;  /* 0x0000000906067221 */ /* 0x008fc80000000000 */
[----:B----4-:R-:W-:Y:S01]  /*0420*/  FADD R19, R19, R6 ;  /* 0x0000000613137221 */ /* 0x010fe20000000000 */
[----:B-----5:R-:W-:-:S03]  /*0430*/  FADD R18, R18, R5 ;  /* 0x0000000512127221 */ /* 0x020fc60000000000 */
[----:B------:R-:W-:Y:S01]  /*0440*/  FADD R19, R22, R19 ;  /* 0x0000001316137221 */ /* 0x000fe20000000000 */
[----:B------:R-:W-:-:S03]  /*0450*/  FADD R18, R23, R18 ;  /* 0x0000001217127221 */ /* 0x000fc60000000000 */
[----:B------:R-:W-:Y:S01]  /*0460*/  FADD R19, R24, R19 ;  /* 0x0000001318137221 */ /* 0x000fe20000000000 */
[----:B------:R-:W-:-:S03]  /*0470*/  FADD R18, R21, R18 ;  /* 0x0000001215127221 */ /* 0x000fc60000000000 */
[----:B------:R-:W-:Y:S01]  /*0480*/  FADD R19, R20, R19 ;  /* 0x0000001314137221 */ /* 0x000fe20000000000 */
[----:B------:R-:W-:-:S03]  /*0490*/  FADD R18, R25, R18 ;  /* 0x0000001219127221 */ /* 0x000fc60000000000 */
[----:B------:R-:W-:Y:S01]  /*04a0*/  FMUL R4, R19, 0.0625 ;  /* 0x3d80000013047820 */ /* 0x000fe20000400000 */
[----:B------:R-:W-:-:S05]  /*04b0*/  FMUL R5, R18, 0.0625 ;  /* 0x3d80000012057820 */ /* 0x000fca0000400000 */
[----:B------:R-:W-:Y:S01]  /*04c0*/  STG.E.64 desc[UR4][R2.64], R4 ;  /* 0x0000000402007986 */ /* 0x000fe2000c101b04 */
[----:B------:R-:W-:Y:S05]  /*04d0*/  EXIT ;  /* 0x000000000000794d */ /* 0x000fea0003800000 */
.L_x_0:
[----:B------:R-:W-:-:S00]  /*04e0*/  BRA `(.L_x_0) ;  /* 0xfffffffc00fc7947 */ /* 0x000fc0000383ffff */
[----:B------:R-:W-:-:S00]  /*04f0*/  NOP ;  /* 0x0000000000007918 */ /* 0x000fc00000000000 */
        /* <DEDUP_REMOVED lines=8> */
.L_x_1:


//--------------------- .nv.constant0.triton_poi_fused_avg_pool2d_0 --------------------------
	.section	.nv.constant0.triton_poi_fused_avg_pool2d_0,"a",@progbits
	.sectionflags	@""
	.align	4
.nv.constant0.triton_poi_fused_avg_pool2d_0:
	.zero		548
